	.headerflags	@"EF_CUDA_TEXMODE_UNIFIED EF_CUDA_64BIT_ADDRESS EF_CUDA_ACCELERATORS EF_CUDA_SM90 EF_CUDA_VIRTUAL_SM(EF_CUDA_SM90)"
	.elftype	@"ET_EXEC"


//--------------------- .nv.info                  --------------------------
	.section	.nv.info,"",@"SHT_CUDA_INFO"
	.align	4


	//----- nvinfo : EIATTR_REGCOUNT
	.align		4
        /*0000*/ 	.byte	0x04, 0x2f
        /*0002*/ 	.short	(.L_3 - .L_2)
	.align		4
.L_2:
        /*0004*/ 	.word	index@(triton_poi_fused__native_batch_norm_legit_no_training_add_convolution_41)
        /*0008*/ 	.word	0x0000001a


	//----- nvinfo : EIATTR_MIN_STACK_SIZE
	.align		4
.L_3:
        /*000c*/ 	.byte	0x04, 0x12
        /*000e*/ 	.short	(.L_5 - .L_4)
	.align		4
.L_4:
        /*0010*/ 	.word	index@(triton_poi_fused__native_batch_norm_legit_no_training_add_convolution_41)
        /*0014*/ 	.word	0x00000000


	//----- nvinfo : EIATTR_FRAME_SIZE
	.align		4
.L_5:
        /*0018*/ 	.byte	0x04, 0x11
        /*001a*/ 	.short	(.L_7 - .L_6)
	.align		4
.L_6:
        /*001c*/ 	.word	index@(triton_poi_fused__native_batch_norm_legit_no_training_add_convolution_41)
        /*0020*/ 	.word	0x00000000


	//----- nvinfo : EIATTR_MIN_STACK_SIZE
	.align		4
.L_7:
        /*0024*/ 	.byte	0x04, 0x12
        /*0026*/ 	.short	(.L_9 - .L_8)
	.align		4
.L_8:
        /*0028*/ 	.word	index@(triton_poi_fused__native_batch_norm_legit_no_training_add_convolution_41)
        /*002c*/ 	.word	0x00000000
.L_9:


//--------------------- .nv.info.triton_poi_fused__native_batch_norm_legit_no_training_add_convolution_41 --------------------------
	.section	.nv.info.triton_poi_fused__native_batch_norm_legit_no_training_add_convolution_41,"",@"SHT_CUDA_INFO"
	.sectionflags	@""
	.align	4


	//----- nvinfo : EIATTR_CUDA_API_VERSION
	.align		4
        /*0000*/ 	.byte	0x04, 0x37
        /*0002*/ 	.short	(.L_11 - .L_10)
.L_10:
        /*0004*/ 	.word	0x0000007c


	//----- nvinfo : EIATTR_KPARAM_INFO
	.align		4
.L_11:
        /*0008*/ 	.byte	0x04, 0x17
        /*000a*/ 	.short	(.L_13 - .L_12)
.L_12:
        /*000c*/ 	.word	0x00000000
        /*0010*/ 	.short	0x0008
        /*0012*/ 	.short	0x0040
        /*0014*/ 	.byte	0x00, 0xf0, 0x11, 0x00


	//----- nvinfo : EIATTR_KPARAM_INFO
	.align		4
.L_13:
        /*0018*/ 	.byte	0x04, 0x17
        /*001a*/ 	.short	(.L_15 - .L_14)
.L_14:
        /*001c*/ 	.word	0x00000000
        /*0020*/ 	.short	0x0007
        /*0022*/ 	.short	0x0038
        /*0024*/ 	.byte	0x00, 0xf4, 0x21, 0x00


	//----- nvinfo : EIATTR_KPARAM_INFO
	.align		4
.L_15:
        /*0028*/ 	.byte	0x04, 0x17
        /*002a*/ 	.short	(.L_17 - .L_16)
.L_16:
        /*002c*/ 	.word	0x00000000
        /*0030*/ 	.short	0x0006
        /*0032*/ 	.short	0x0030
        /*0034*/ 	.byte	0x00, 0xf4, 0x21, 0x00


	//----- nvinfo : EIATTR_KPARAM_INFO
	.align		4
.L_17:
        /*0038*/ 	.byte	0x04, 0x17
        /*003a*/ 	.short	(.L_19 - .L_18)
.L_18:
        /*003c*/ 	.word	0x00000000
        /*0040*/ 	.short	0x0005
        /*0042*/ 	.short	0x0028
        /*0044*/ 	.byte	0x00, 0xf4, 0x21, 0x00


	//----- nvinfo : EIATTR_KPARAM_INFO
	.align		4
.L_19:
        /*0048*/ 	.byte	0x04, 0x17
        /*004a*/ 	.short	(.L_21 - .L_20)
.L_20:
        /*004c*/ 	.word	0x00000000
        /*0050*/ 	.short	0x0004
        /*0052*/ 	.short	0x0020
        /*0054*/ 	.byte	0x00, 0xf4, 0x21, 0x00


	//----- nvinfo : EIATTR_KPARAM_INFO
	.align		4
.L_21:
        /*0058*/ 	.byte	0x04, 0x17
        /*005a*/ 	.short	(.L_23 - .L_22)
.L_22:
        /*005c*/ 	.word	0x00000000
        /*0060*/ 	.short	0x0003
        /*0062*/ 	.short	0x0018
        /*0064*/ 	.byte	0x00, 0xf4, 0x21, 0x00


	//----- nvinfo : EIATTR_KPARAM_INFO
	.align		4
.L_23:
        /*0068*/ 	.byte	0x04, 0x17
        /*006a*/ 	.short	(.L_25 - .L_24)
.L_24:
        /*006c*/ 	.word	0x00000000
        /*0070*/ 	.short	0x0002
        /*0072*/ 	.short	0x0010
        /*0074*/ 	.byte	0x00, 0xf4, 0x21, 0x00


	//----- nvinfo : EIATTR_KPARAM_INFO
	.align		4
.L_25:
        /*0078*/ 	.byte	0x04, 0x17
        /*007a*/ 	.short	(.L_27 - .L_26)
.L_26:
        /*007c*/ 	.word	0x00000000
        /*0080*/ 	.short	0x0001
        /*0082*/ 	.short	0x0008
        /*0084*/ 	.byte	0x00, 0xf4, 0x21, 0x00


	//----- nvinfo : EIATTR_KPARAM_INFO
	.align		4
.L_27:
        /*0088*/ 	.byte	0x04, 0x17
        /*008a*/ 	.short	(.L_29 - .L_28)
.L_28:
        /*008c*/ 	.word	0x00000000
        /*0090*/ 	.short	0x0000
        /*0092*/ 	.short	0x0000
        /*0094*/ 	.byte	0x00, 0xf4, 0x21, 0x00


	//----- nvinfo : EIATTR_SPARSE_MMA_MASK
	.align		4
.L_29:
        /*0098*/ 	.byte	0x03, 0x50
        /*009a*/ 	.short	0x0000


	//----- nvinfo : EIATTR_MAXREG_COUNT
	.align		4
        /*009c*/ 	.byte	0x03, 0x1b
        /*009e*/ 	.short	0x00ff


	//----- nvinfo : EIATTR_EXIT_INSTR_OFFSETS
	.align		4
        /*00a0*/ 	.byte	0x04, 0x1c
        /*00a2*/ 	.short	(.L_31 - .L_30)


	//   ....[0]....
.L_30:
        /*00a4*/ 	.word	0x000003f0


	//----- nvinfo : EIATTR_REQNTID
	.align		4
.L_31:
        /*00a8*/ 	.byte	0x04, 0x10
        /*00aa*/ 	.short	(.L_33 - .L_32)
.L_32:
        /*00ac*/ 	.word	0x00000100
        /*00b0*/ 	.word	0x00000001
        /*00b4*/ 	.word	0x00000001


	//----- nvinfo : EIATTR_CBANK_PARAM_SIZE
	.align		4
.L_33:
        /*00b8*/ 	.byte	0x03, 0x19
        /*00ba*/ 	.short	0x0044


	//----- nvinfo : EIATTR_PARAM_CBANK
	.align		4
        /*00bc*/ 	.byte	0x04, 0x0a
        /*00be*/ 	.short	(.L_35 - .L_34)
	.align		4
.L_34:
        /*00c0*/ 	.word	index@(.nv.constant0.triton_poi_fused__native_batch_norm_legit_no_training_add_convolution_41)
        /*00c4*/ 	.short	0x0210
        /*00c6*/ 	.short	0x0044


	//----- nvinfo : EIATTR_SW_WAR
	.align		4
.L_35:
        /*00c8*/ 	.byte	0x04, 0x36
        /*00ca*/ 	.short	(.L_37 - .L_36)
.L_36:
        /*00cc*/ 	.word	0x00000008
.L_37:


//--------------------- .nv.callgraph             --------------------------
	.section	.nv.callgraph,"",@"SHT_CUDA_CALLGRAPH"
	.align	4
	.sectionentsize	8
	.align		4
        /*0000*/ 	.word	0x00000000
	.align		4
        /*0004*/ 	.word	0xffffffff
	.align		4
        /*0008*/ 	.word	0x00000000
	.align		4
        /*000c*/ 	.word	0xfffffffe
	.align		4
        /*0010*/ 	.word	0x00000000
	.align		4
        /*0014*/ 	.word	0xfffffffd
	.align		4
        /*0018*/ 	.word	0x00000000
	.align		4
        /*001c*/ 	.word	0xfffffffc


//--------------------- .nv.constant4             --------------------------
	.section	.nv.constant4,"a",@progbits
	.align	8
	.align		8
.nv.constant4:
        /*0000*/ 	.dword	_$_str
	.align		8
        /*0008*/ 	.dword	_$_str_$_2


//--------------------- .text.triton_poi_fused__native_batch_norm_legit_no_training_add_convolution_41 --------------------------
	.section	.text.triton_poi_fused__native_batch_norm_legit_no_training_add_convolution_41,"ax",@progbits
	.align	128
        .global         triton_poi_fused__native_batch_norm_legit_no_training_add_convolution_41
        .type           triton_poi_fused__native_batch_norm_legit_no_training_add_convolution_41,@function
        .size           triton_poi_fused__native_batch_norm_legit_no_training_add_convolution_41,(.L_x_1 - triton_poi_fused__native_batch_norm_legit_no_training_add_convolution_41)
        .other          triton_poi_fused__native_batch_norm_legit_no_training_add_convolution_41,@"STO_CUDA_ENTRY STV_DEFAULT"
triton_poi_fused__native_batch_norm_legit_no_training_add_convolution_41:
.text.triton_poi_fused__native_batch_norm_legit_no_training_add_convolution_41:
[----:B------:R-:W-:Y:S01]  /*0000*/  LDC R1, c[0x0][0x28] ;  /* 0x00000a00ff017b82 */ /* 0x000fe20000000800 */
[----:B------:R-:W1:Y:S07]  /*0010*/  S2R R0, SR_TID.X ;  /* 0x0000000000007919 */ /* 0x000e6e0000002100 */
[----:B------:R-:W2:Y:S01]  /*0020*/  LDC.64 R4, c[0x0][0x238] ;  /* 0x00008e00ff047b82 */ /* 0x000ea20000000a00 */
[----:B------:R-:W-:Y:S01]  /*0030*/  ULDC.64 UR4, c[0x0][0x208] ;  /* 0x0000820000047ab9 */ /* 0x000fe20000000a00 */
[----:B------:R-:W3:Y:S06]  /*0040*/  S2R R19, SR_CTAID.X ;  /* 0x0000000000137919 */ /* 0x000eec0000002500 */
[----:B------:R-:W4:Y:S08]  /*0050*/  LDC.64 R20, c[0x0][0x220] ;  /* 0x00008800ff147b82 */ /* 0x000f300000000a00 */
[----:B------:R-:W5:Y:S08]  /*0060*/  LDC.64 R22, c[0x0][0x230] ;  /* 0x00008c00ff167b82 */ /* 0x000f700000000a00 */
[----:B------:R-:W4:Y:S01]  /*0070*/  LDC.64 R10, c[0x0][0x218] ;  /* 0x00008600ff0a7b82 */ /* 0x000f220000000a00 */
[----:B-1----:R-:W-:-:S07]  /*0080*/  SHF.L.U32 R0, R0, 0x1, RZ ;  /* 0x0000000100007819 */ /* 0x002fce00000006ff */
[----:B------:R-:W1:Y:S01]  /*0090*/  LDC.64 R16, c[0x0][0x228] ;  /* 0x00008a00ff107b82 */ /* 0x000e620000000a00 */
[----:B---3--:R-:W-:Y:S02]  /*00a0*/  SHF.R.S32.HI R2, RZ, 0x16, R19 ;  /* 0x00000016ff027819 */ /* 0x008fe40000011413 */
[----:B------:R-:W-:Y:S02]  /*00b0*/  LOP3.LUT R0, R0, 0x1fe, RZ, 0xc0, !PT ;  /* 0x000001fe00007812 */ /* 0x000fe400078ec0ff */
[----:B------:R-:W-:-:S03]  /*00c0*/  SGXT R2, R2, 0x1 ;  /* 0x000000010202781a */ /* 0x000fc60000000200 */
[----:B------:R-:W3:Y:S01]  /*00d0*/  LDC.64 R6, c[0x0][0x240] ;  /* 0x00009000ff067b82 */ /* 0x000ee20000000a00 */
[----:B------:R-:W-:-:S04]  /*00e0*/  LEA R19, R19, R0, 0x9 ;  /* 0x0000000013137211 */ /* 0x000fc800078e48ff */
[----:B------:R-:W-:-:S03]  /*00f0*/  LEA.HI R2, R2, R19, RZ, 0x8 ;  /* 0x0000001302027211 */ /* 0x000fc600078f40ff */
[----:B------:R-:W1:Y:S01]  /*0100*/  LDC.64 R8, c[0x0][0x248] ;  /* 0x00009200ff087b82 */ /* 0x000e620000000a00 */
[----:B------:R-:W-:-:S04]  /*0110*/  SHF.R.S32.HI R2, RZ, 0x8, R2 ;  /* 0x00000008ff027819 */ /* 0x000fc80000011402 */
[----:B------:R-:W-:-:S04]  /*0120*/  LEA.HI R0, R2, R2, RZ, 0x8 ;  /* 0x0000000202007211 */ /* 0x000fc800078f40ff */
[----:B------:R-:W-:-:S04]  /*0130*/  LOP3.LUT R15, R0, 0xffffff00, RZ, 0xc0, !PT ;  /* 0xffffff00000f7812 */ /* 0x000fc800078ec0ff */
[----:B------:R-:W-:Y:S02]  /*0140*/  IADD3 R15, R2, -R15, RZ ;  /* 0x8000000f020f7210 */ /* 0x000fe40007ffe0ff */
[----:B------:R-:W1:Y:S03]  /*0150*/  LDC.64 R2, c[0x0][0x210] ;  /* 0x00008400ff027b82 */ /* 0x000e660000000a00 */
[----:B--2---:R-:W-:-:S05]  /*0160*/  IMAD.WIDE R4, R15, 0x4, R4 ;  /* 0x000000040f047825 */ /* 0x004fca00078e0204 */
[----:B------:R-:W2:Y:S01]  /*0170*/  LDG.E.EL R0, desc[UR4][R4.64] ;  /* 0x0000000404007981 */ /* 0x000ea2000c2e1900 */
[----:B----4-:R-:W-:-:S04]  /*0180*/  IMAD.WIDE R20, R15, 0x4, R20 ;  /* 0x000000040f147825 */ /* 0x010fc800078e0214 */
[----:B-----5:R-:W-:Y:S01]  /*0190*/  IMAD.WIDE R22, R15, 0x4, R22 ;  /* 0x000000040f167825 */ /* 0x020fe200078e0216 */
[----:B------:R-:W4:Y:S03]  /*01a0*/  LDG.E.EL R12, desc[UR4][R20.64] ;  /* 0x00000004140c7981 */ /* 0x000f26000c2e1900 */
[C---:B0-----:R-:W-:Y:S01]  /*01b0*/  IMAD.WIDE R10, R19.reuse, 0x4, R10 ;  /* 0x00000004130a7825 */ /* 0x041fe200078e020a */
[----:B------:R-:W5:Y:S03]  /*01c0*/  LDG.E.EL R13, desc[UR4][R22.64] ;  /* 0x00000004160d7981 */ /* 0x000f66000c2e1900 */
[----:B-1----:R-:W-:-:S05]  /*01d0*/  IMAD.WIDE R2, R19, 0x4, R2 ;  /* 0x0000000413027825 */ /* 0x002fca00078e0202 */
[----:B------:R-:W4:Y:S01]  /*01e0*/  LDG.E.64 R4, desc[UR4][R2.64] ;  /* 0x0000000402047981 */ /* 0x000f22000c1e1b00 */
[----:B------:R-:W-:-:S04]  /*01f0*/  IMAD.WIDE R16, R15, 0x4, R16 ;  /* 0x000000040f107825 */ /* 0x000fc800078e0210 */
[C---:B---3--:R-:W-:Y:S02]  /*0200*/  IMAD.WIDE R18, R15.reuse, 0x4, R6 ;  /* 0x000000040f127825 */ /* 0x048fe400078e0206 */
[----:B------:R-:W3:Y:S02]  /*0210*/  LDG.E.64 R6, desc[UR4][R10.64] ;  /* 0x000000040a067981 */ /* 0x000ee4000c1e1b00 */
[----:B------:R-:W-:Y:S02]  /*0220*/  IMAD.WIDE R14, R15, 0x4, R8 ;  /* 0x000000040f0e7825 */ /* 0x000fe400078e0208 */
[----:B------:R-:W3:Y:S04]  /*0230*/  LDG.E.EL R9, desc[UR4][R18.64] ;  /* 0x0000000412097981 */ /* 0x000ee8000c2e1900 */
[----:B------:R-:W3:Y:S04]  /*0240*/  LDG.E.EL R14, desc[UR4][R14.64] ;  /* 0x000000040e0e7981 */ /* 0x000ee8000c2e1900 */
[----:B------:R0:W3:Y:S02]  /*0250*/  LDG.E.EL R8, desc[UR4][R16.64] ;  /* 0x0000000410087981 */ /* 0x0000e4000c2e1900 */
[----:B0-----:R-:W-:Y:S01]  /*0260*/  HFMA2.MMA R17, -RZ, RZ, 1.625, 0 ;  /* 0x3e800000ff117435 */ /* 0x001fe200000001ff */
[----:B--2---:R-:W-:-:S04]  /*0270*/  FADD R0, R0, 9.9999997473787516356e-06 ;  /* 0x3727c5ac00007421 */ /* 0x004fc80000000000 */
[----:B------:R-:W0:Y:S02]  /*0280*/  MUFU.SQRT R20, R0 ;  /* 0x0000000000147308 */ /* 0x000e240000002000 */
[C---:B0-----:R-:W-:Y:S02]  /*0290*/  FSETP.GT.AND P0, PT, R20.reuse, 8.50705917302346158658e+37, PT ;  /* 0x7e8000001400780b */ /* 0x041fe40003f04000 */
[----:B------:R-:W-:-:S11]  /*02a0*/  FSETP.GEU.AND P1, PT, R20, 1.175494350822287508e-38, PT ;  /* 0x008000001400780b */ /* 0x000fd60003f2e000 */
[----:B------:R-:W-:-:S04]  /*02b0*/  @P0 FMUL R20, R20, 0.25 ;  /* 0x3e80000014140820 */ /* 0x000fc80000400000 */
[----:B------:R-:W-:-:S06]  /*02c0*/  @!P1 FMUL R20, R20, 16777216 ;  /* 0x4b80000014149820 */ /* 0x000fcc0000400000 */
[----:B------:R-:W0:Y:S01]  /*02d0*/  MUFU.RCP R20, R20 ;  /* 0x0000001400147308 */ /* 0x000e220000001000 */
[----:B------:R-:W-:Y:S01]  /*02e0*/  FSEL R17, R17, 1, P0 ;  /* 0x3f80000011117808 */ /* 0x000fe20000000000 */
[--C-:B----4-:R-:W-:Y:S01]  /*02f0*/  FADD R4, R4, R12.reuse ;  /* 0x0000000c04047221 */ /* 0x110fe20000000000 */
[----:B------:R-:W-:-:S03]  /*0300*/  FADD R5, R5, R12 ;  /* 0x0000000c05057221 */ /* 0x000fc60000000000 */
[----:B------:R-:W-:Y:S01]  /*0310*/  @!P1 FMUL R17, R17, 16777216 ;  /* 0x4b80000011119820 */ /* 0x000fe20000400000 */
[C---:B-----5:R-:W-:Y:S01]  /*0320*/  FADD R0, -R13.reuse, R4 ;  /* 0x000000040d007221 */ /* 0x060fe20000000100 */
[----:B------:R-:W-:Y:S02]  /*0330*/  FADD R13, -R13, R5 ;  /* 0x000000050d0d7221 */ /* 0x000fe40000000100 */
[----:B0-----:R-:W-:-:S04]  /*0340*/  FMUL R17, R20, R17 ;  /* 0x0000001114117220 */ /* 0x001fc80000400000 */
[-C--:B------:R-:W-:Y:S01]  /*0350*/  FMUL R0, R0, R17.reuse ;  /* 0x0000001100007220 */ /* 0x080fe20000400000 */
[----:B------:R-:W-:Y:S01]  /*0360*/  FMUL R13, R13, R17 ;  /* 0x000000110d0d7220 */ /* 0x000fe20000400000 */
[--C-:B---3--:R-:W-:Y:S01]  /*0370*/  FADD R7, R7, R8.reuse ;  /* 0x0000000807077221 */ /* 0x108fe20000000000 */
[----:B------:R-:W-:Y:S01]  /*0380*/  FADD R6, R6, R8 ;  /* 0x0000000806067221 */ /* 0x000fe20000000000 */
[C-C-:B------:R-:W-:Y:S01]  /*0390*/  FFMA R15, R9.reuse, R0, R14.reuse ;  /* 0x00000000090f7223 */ /* 0x140fe2000000000e */
[----:B------:R-:W-:-:S03]  /*03a0*/  FFMA R14, R9, R13, R14 ;  /* 0x0000000d090e7223 */ /* 0x000fc6000000000e */
[----:B------:R-:W-:Y:S01]  /*03b0*/  FADD R6, R6, R15 ;  /* 0x0000000f06067221 */ /* 0x000fe20000000000 */
[----:B------:R-:W-:Y:S01]  /*03c0*/  FADD R7, R7, R14 ;  /* 0x0000000e07077221 */ /* 0x000fe20000000000 */
[----:B------:R-:W-:Y:S04]  /*03d0*/  STG.E.64 desc[UR4][R2.64], R4 ;  /* 0x0000000402007986 */ /* 0x000fe8000c101b04 */
[----:B------:R-:W-:Y:S01]  /*03e0*/  STG.E.64 desc[UR4][R10.64], R6 ;  /* 0x000000060a007986 */ /* 0x000fe2000c101b04 */
[----:B------:R-:W-:Y:S05]  /*03f0*/  EXIT ;  /* 0x000000000000794d */ /* 0x000fea0003800000 */
.L_x_0:
[----:B------:R-:W-:-:S00]  /*0400*/  BRA `(.L_x_0) ;  /* 0xfffffffc00fc7947 */ /* 0x000fc0000383ffff */
[----:B------:R-:W-:-:S00]  /*0410*/  NOP ;  /* 0x0000000000007918 */ /* 0x000fc00000000000 */
        /* <DEDUP_REMOVED lines=14> */
.L_x_1:


//--------------------- .nv.global.init           --------------------------
	.section	.nv.global.init,"aw",@progbits
.nv.global.init:
	.type		_$_str,@object
	.size		_$_str,(_$_str_$_2 - _$_str)
_$_str:
        /*0000*/ 	.byte	0x5f, 0x5f, 0x43, 0x55, 0x44, 0x41, 0x5f, 0x46, 0x54, 0x5a, 0x00
	.type		_$_str_$_2,@object
	.size		_$_str_$_2,(.L_1 - _$_str_$_2)
_$_str_$_2:
        /*000b*/ 	.byte	0x5f, 0x5f, 0x43, 0x55, 0x44, 0x41, 0x5f, 0x50, 0x52, 0x45, 0x43, 0x5f, 0x53, 0x51, 0x52, 0x54
        /*001b*/ 	.byte	0x00
.L_1:


//--------------------- .nv.constant0.triton_poi_fused__native_batch_norm_legit_no_training_add_convolution_41 --------------------------
	.section	.nv.constant0.triton_poi_fused__native_batch_norm_legit_no_training_add_convolution_41,"a",@progbits
	.sectionflags	@""
	.align	4
.nv.constant0.triton_poi_fused__native_batch_norm_legit_no_training_add_convolution_41:
	.zero		596
